//
// Generated by NVIDIA NVVM Compiler
//
// Compiler Build ID: CL-36424714
// Cuda compilation tools, release 13.0, V13.0.88
// Based on NVVM 20.0.0
//

.version 9.0
.target sm_100
.address_size 64

	// .globl	_Z12vec_prod_gpuPdPKdS1_li
// _ZZ12vec_prod_gpuPdPKdS1_liE4smem has been demoted

.visible .entry _Z12vec_prod_gpuPdPKdS1_li(
	.param .u64 .ptr .align 1 _Z12vec_prod_gpuPdPKdS1_li_param_0,
	.param .u64 .ptr .align 1 _Z12vec_prod_gpuPdPKdS1_li_param_1,
	.param .u64 .ptr .align 1 _Z12vec_prod_gpuPdPKdS1_li_param_2,
	.param .u64 _Z12vec_prod_gpuPdPKdS1_li_param_3,
	.param .u32 _Z12vec_prod_gpuPdPKdS1_li_param_4
)
{
	.reg .pred 	%p<6>;
	.reg .b32 	%r<16>;
	.reg .b64 	%rd<16>;
	.reg .b64 	%fd<8>;
	// demoted variable
	.shared .align 8 .b8 _ZZ12vec_prod_gpuPdPKdS1_liE4smem[8192];
	ld.param.u64 	%rd2, [_Z12vec_prod_gpuPdPKdS1_li_param_0];
	ld.param.u64 	%rd3, [_Z12vec_prod_gpuPdPKdS1_li_param_1];
	ld.param.u64 	%rd4, [_Z12vec_prod_gpuPdPKdS1_li_param_2];
	ld.param.u64 	%rd5, [_Z12vec_prod_gpuPdPKdS1_li_param_3];
	ld.param.u32 	%r7, [_Z12vec_prod_gpuPdPKdS1_li_param_4];
	mov.u32 	%r1, %tid.x;
	shl.b32 	%r8, %r1, 3;
	mov.u32 	%r9, _ZZ12vec_prod_gpuPdPKdS1_liE4smem;
	add.s32 	%r2, %r9, %r8;
	mov.b64 	%rd6, 0;
	st.shared.u64 	[%r2], %rd6;
	mov.u32 	%r3, %ctaid.x;
	mov.u32 	%r15, %ntid.x;
	mad.lo.s32 	%r10, %r3, %r15, %r1;
	cvt.s64.s32 	%rd1, %r10;
	setp.le.s64 	%p1, %rd5, %rd1;
	@%p1 bra 	$L__BB0_2;
	cvt.u32.u64 	%r11, %rd1;
	cvta.to.global.u64 	%rd7, %rd3;
	cvta.to.global.u64 	%rd8, %rd4;
	add.s32 	%r12, %r7, %r11;
	mul.wide.s32 	%rd9, %r12, 8;
	add.s64 	%rd10, %rd7, %rd9;
	ld.global.f64 	%fd1, [%rd10];
	shl.b64 	%rd11, %rd1, 3;
	add.s64 	%rd12, %rd8, %rd11;
	ld.global.f64 	%fd2, [%rd12];
	mul.f64 	%fd3, %fd1, %fd2;
	st.shared.f64 	[%r2], %fd3;
$L__BB0_2:
	bar.sync 	0;
	setp.lt.u32 	%p2, %r15, 2;
	@%p2 bra 	$L__BB0_6;
$L__BB0_3:
	shr.u32 	%r6, %r15, 1;
	setp.ge.u32 	%p3, %r1, %r6;
	@%p3 bra 	$L__BB0_5;
	shl.b32 	%r13, %r6, 3;
	add.s32 	%r14, %r2, %r13;
	ld.shared.f64 	%fd4, [%r14];
	ld.shared.f64 	%fd5, [%r2];
	add.f64 	%fd6, %fd4, %fd5;
	st.shared.f64 	[%r2], %fd6;
$L__BB0_5:
	bar.sync 	0;
	setp.gt.u32 	%p4, %r15, 3;
	mov.u32 	%r15, %r6;
	@%p4 bra 	$L__BB0_3;
$L__BB0_6:
	setp.ne.s32 	%p5, %r1, 0;
	@%p5 bra 	$L__BB0_8;
	ld.shared.f64 	%fd7, [_ZZ12vec_prod_gpuPdPKdS1_liE4smem];
	cvta.to.global.u64 	%rd13, %rd2;
	mul.wide.u32 	%rd14, %r3, 8;
	add.s64 	%rd15, %rd13, %rd14;
	st.global.f64 	[%rd15], %fd7;
$L__BB0_8:
	bar.sync 	0;
	ret;

}


// ===== COMPILED SASS (sm_100) =====

	.target	sm_100

	.elftype	@"ET_EXEC"


//--------------------- .note.nv.tkinfo           --------------------------
	.section	.note.nv.tkinfo,"",@"SHT_NOTE"
	.sectionflags	@"SHF_NOTE_NV_TKINFO"
	.tkinfo
        /*0018*/ 	.word	0x00000002
        /*0030*/ 	.string	""
        /*0030*/ 	.string	"ptxas"
        /*0030*/ 	.string	"Cuda compilation tools, release 13.0, V13.0.88"
        /*0030*/ 	.string	"Build cuda_13.0.r13.0/compiler.36424714_0"
        /*0030*/ 	.string	"-arch sm_100 -m 64 "



//--------------------- .note.nv.cuinfo           --------------------------
	.section	.note.nv.cuinfo,"",@"SHT_NOTE"
	.sectionflags	@"SHF_NOTE_NV_CUINFO"
        /*0018*/ 	.short	0x0002
        /*001a*/ 	.short	0x0064
        /*001c*/ 	.short	0x0082
	.zero		2


//--------------------- .nv.info                  --------------------------
	.section	.nv.info,"",@"SHT_CUDA_INFO"
	.align	4


	//----- nvinfo : EIATTR_REGCOUNT
	.align		4
        /*0000*/ 	.byte	0x04, 0x2f
        /*0002*/ 	.short	(.L_1 - .L_0)
	.align		4
.L_0:
        /*0004*/ 	.word	index@(_Z12vec_prod_gpuPdPKdS1_li)
        /*0008*/ 	.word	0x00000010


	//----- nvinfo : EIATTR_FRAME_SIZE
	.align		4
.L_1:
        /*000c*/ 	.byte	0x04, 0x11
        /*000e*/ 	.short	(.L_3 - .L_2)
	.align		4
.L_2:
        /*0010*/ 	.word	index@(_Z12vec_prod_gpuPdPKdS1_li)
        /*0014*/ 	.word	0x00000000


	//----- nvinfo : EIATTR_MIN_STACK_SIZE
	.align		4
.L_3:
        /*0018*/ 	.byte	0x04, 0x12
        /*001a*/ 	.short	(.L_5 - .L_4)
	.align		4
.L_4:
        /*001c*/ 	.word	index@(_Z12vec_prod_gpuPdPKdS1_li)
        /*0020*/ 	.word	0x00000000
.L_5:


//--------------------- .nv.compat                --------------------------
	.section	.nv.compat,"",@"SHT_CUDA_COMPAT_INFO"
	.align	4
        /*0000*/ 	.byte	0x02, 0x09, 0x00, 0x00, 0x02, 0x02, 0x01, 0x00, 0x02, 0x05, 0x05, 0x00, 0x03, 0x07, 0x01, 0x01
        /*0010*/ 	.byte	0x02, 0x03, 0x00, 0x00, 0x02, 0x06, 0x01, 0x00, 0x04, 0x0b, 0x08, 0x00, 0x01, 0x00, 0x00, 0x00
        /*0020*/ 	.byte	0x00, 0x00, 0x00, 0x00


//--------------------- .nv.info._Z12vec_prod_gpuPdPKdS1_li --------------------------
	.section	.nv.info._Z12vec_prod_gpuPdPKdS1_li,"",@"SHT_CUDA_INFO"
	.sectionflags	@""
	.align	4


	//----- nvinfo : EIATTR_CUDA_API_VERSION
	.align		4
        /*0000*/ 	.byte	0x04, 0x37
        /*0002*/ 	.short	(.L_7 - .L_6)
.L_6:
        /*0004*/ 	.word	0x00000082


	//----- nvinfo : EIATTR_KPARAM_INFO
	.align		4
.L_7:
        /*0008*/ 	.byte	0x04, 0x17
        /*000a*/ 	.short	(.L_9 - .L_8)
.L_8:
        /*000c*/ 	.word	0x00000000
        /*0010*/ 	.short	0x0004
        /*0012*/ 	.short	0x0020
        /*0014*/ 	.byte	0x00, 0xf0, 0x11, 0x00


	//----- nvinfo : EIATTR_KPARAM_INFO
	.align		4
.L_9:
        /*0018*/ 	.byte	0x04, 0x17
        /*001a*/ 	.short	(.L_11 - .L_10)
.L_10:
        /*001c*/ 	.word	0x00000000
        /*0020*/ 	.short	0x0003
        /*0022*/ 	.short	0x0018
        /*0024*/ 	.byte	0x00, 0xf0, 0x21, 0x00


	//----- nvinfo : EIATTR_KPARAM_INFO
	.align		4
.L_11:
        /*0028*/ 	.byte	0x04, 0x17
        /*002a*/ 	.short	(.L_13 - .L_12)
.L_12:
        /*002c*/ 	.word	0x00000000
        /*0030*/ 	.short	0x0002
        /*0032*/ 	.short	0x0010
        /*0034*/ 	.byte	0x00, 0xf5, 0x21, 0x00


	//----- nvinfo : EIATTR_KPARAM_INFO
	.align		4
.L_13:
        /*0038*/ 	.byte	0x04, 0x17
        /*003a*/ 	.short	(.L_15 - .L_14)
.L_14:
        /*003c*/ 	.word	0x00000000
        /*0040*/ 	.short	0x0001
        /*0042*/ 	.short	0x0008
        /*0044*/ 	.byte	0x00, 0xf5, 0x21, 0x00


	//----- nvinfo : EIATTR_KPARAM_INFO
	.align		4
.L_15:
        /*0048*/ 	.byte	0x04, 0x17
        /*004a*/ 	.short	(.L_17 - .L_16)
.L_16:
        /*004c*/ 	.word	0x00000000
        /*0050*/ 	.short	0x0000
        /*0052*/ 	.short	0x0000
        /*0054*/ 	.byte	0x00, 0xf5, 0x21, 0x00


	//----- nvinfo : EIATTR_SPARSE_MMA_MASK
	.align		4
.L_17:
        /*0058*/ 	.byte	0x03, 0x50
        /*005a*/ 	.short	0x0000


	//----- nvinfo : EIATTR_MAXREG_COUNT
	.align		4
        /*005c*/ 	.byte	0x03, 0x1b
        /*005e*/ 	.short	0x00ff


	//----- nvinfo : EIATTR_NUM_BARRIERS
	.align		4
        /*0060*/ 	.byte	0x02, 0x4c
        /*0062*/ 	.byte	0x01
	.zero		1


	//----- nvinfo : EIATTR_MERCURY_ISA_VERSION
	.align		4
        /*0064*/ 	.byte	0x03, 0x5f
        /*0066*/ 	.short	0x0101


	//----- nvinfo : EIATTR_VRC_CTA_INIT_COUNT
	.align		4
        /*0068*/ 	.byte	0x02, 0x4a
	.zero		1
	.zero		1


	//----- nvinfo : EIATTR_EXIT_INSTR_OFFSETS
	.align		4
        /*006c*/ 	.byte	0x04, 0x1c
        /*006e*/ 	.short	(.L_19 - .L_18)


	//   ....[0]....
.L_18:
        /*0070*/ 	.word	0x00000320


	//----- nvinfo : EIATTR_CBANK_PARAM_SIZE
	.align		4
.L_19:
        /*0074*/ 	.byte	0x03, 0x19
        /*0076*/ 	.short	0x0024


	//----- nvinfo : EIATTR_PARAM_CBANK
	.align		4
        /*0078*/ 	.byte	0x04, 0x0a
        /*007a*/ 	.short	(.L_21 - .L_20)
	.align		4
.L_20:
        /*007c*/ 	.word	index@(.nv.constant0._Z12vec_prod_gpuPdPKdS1_li)
        /*0080*/ 	.short	0x0380
        /*0082*/ 	.short	0x0024


	//----- nvinfo : EIATTR_SW_WAR
	.align		4
.L_21:
        /*0084*/ 	.byte	0x04, 0x36
        /*0086*/ 	.short	(.L_23 - .L_22)
.L_22:
        /*0088*/ 	.word	0x00000008
.L_23:


//--------------------- .nv.callgraph             --------------------------
	.section	.nv.callgraph,"",@"SHT_CUDA_CALLGRAPH"
	.align	4
	.sectionentsize	8
	.align		4
        /*0000*/ 	.word	0x00000000
	.align		4
        /*0004*/ 	.word	0xffffffff
	.align		4
        /*0008*/ 	.word	0x00000000
	.align		4
        /*000c*/ 	.word	0xfffffffe
	.align		4
        /*0010*/ 	.word	0x00000000
	.align		4
        /*0014*/ 	.word	0xfffffffd
	.align		4
        /*0018*/ 	.word	0x00000000
	.align		4
        /*001c*/ 	.word	0xfffffffc


//--------------------- .text._Z12vec_prod_gpuPdPKdS1_li --------------------------
	.section	.text._Z12vec_prod_gpuPdPKdS1_li,"ax",@progbits
	.align	128
        .global         _Z12vec_prod_gpuPdPKdS1_li
        .type           _Z12vec_prod_gpuPdPKdS1_li,@function
        .size           _Z12vec_prod_gpuPdPKdS1_li,(.L_x_3 - _Z12vec_prod_gpuPdPKdS1_li)
        .other          _Z12vec_prod_gpuPdPKdS1_li,@"STO_CUDA_ENTRY STV_DEFAULT"
_Z12vec_prod_gpuPdPKdS1_li:
.text._Z12vec_prod_gpuPdPKdS1_li:
[----:B------:R-:W-:Y:S01]  /*0000*/  LDC R1, c[0x0][0x37c] ;  /* 0x0000df00ff017b82 */ /* 0x000fe20000000800 */
[----:B------:R-:W0:Y:S01]  /*0010*/  S2R R3, SR_TID.X ;  /* 0x0000000000037919 */ /* 0x000e220000002100 */
[----:B------:R-:W0:Y:S01]  /*0020*/  LDCU UR8, c[0x0][0x360] ;  /* 0x00006c00ff0877ac */ /* 0x000e220008000800 */
[----:B------:R-:W0:Y:S01]  /*0030*/  S2R R0, SR_CTAID.X ;  /* 0x0000000000007919 */ /* 0x000e220000002500 */
[----:B------:R-:W1:Y:S01]  /*0040*/  LDCU.64 UR4, c[0x0][0x398] ;  /* 0x00007300ff0477ac */ /* 0x000e620008000a00 */
[----:B------:R-:W2:Y:S01]  /*0050*/  LDCU.64 UR6, c[0x0][0x358] ;  /* 0x00006b00ff0677ac */ /* 0x000ea20008000a00 */
[----:B0-----:R-:W-:-:S05]  /*0060*/  IMAD R2, R0, UR8, R3 ;  /* 0x0000000800027c24 */ /* 0x001fca000f8e0203 */
[----:B-1----:R-:W-:Y:S02]  /*0070*/  ISETP.GE.U32.AND P0, PT, R2, UR4, PT ;  /* 0x0000000402007c0c */ /* 0x002fe4000bf06070 */
[----:B------:R-:W-:-:S04]  /*0080*/  SHF.R.S32.HI R7, RZ, 0x1f, R2 ;  /* 0x0000001fff077819 */ /* 0x000fc80000011402 */
[----:B------:R-:W-:-:S13]  /*0090*/  ISETP.GE.AND.EX P0, PT, R7, UR5, PT, P0 ;  /* 0x0000000507007c0c */ /* 0x000fda000bf06300 */
[----:B------:R-:W0:Y:S08]  /*00a0*/  @!P0 LDC R9, c[0x0][0x3a0] ;  /* 0x0000e800ff098b82 */ /* 0x000e300000000800 */
[----:B------:R-:W1:Y:S08]  /*00b0*/  @!P0 LDC.64 R10, c[0x0][0x390] ;  /* 0x0000e400ff0a8b82 */ /* 0x000e700000000a00 */
[----:B------:R-:W3:Y:S01]  /*00c0*/  @!P0 LDC.64 R4, c[0x0][0x388] ;  /* 0x0000e200ff048b82 */ /* 0x000ee20000000a00 */
[C---:B0-----:R-:W-:Y:S01]  /*00d0*/  @!P0 IMAD.IADD R9, R2.reuse, 0x1, R9 ;  /* 0x0000000102098824 */ /* 0x041fe200078e0209 */
[----:B-1----:R-:W-:-:S04]  /*00e0*/  @!P0 LEA R6, P1, R2, R10, 0x3 ;  /* 0x0000000a02068211 */ /* 0x002fc800078218ff */
[----:B------:R-:W-:Y:S01]  /*00f0*/  @!P0 LEA.HI.X R7, R2, R11, R7, 0x3, P1 ;  /* 0x0000000b02078211 */ /* 0x000fe200008f1c07 */
[----:B---3--:R-:W-:-:S05]  /*0100*/  @!P0 IMAD.WIDE R4, R9, 0x8, R4 ;  /* 0x0000000809048825 */ /* 0x008fca00078e0204 */
[----:B--2---:R-:W2:Y:S04]  /*0110*/  @!P0 LDG.E.64 R6, desc[UR6][R6.64] ;  /* 0x0000000606068981 */ /* 0x004ea8000c1e1b00 */
[----:B------:R-:W2:Y:S01]  /*0120*/  @!P0 LDG.E.64 R4, desc[UR6][R4.64] ;  /* 0x0000000604048981 */ /* 0x000ea2000c1e1b00 */
[----:B------:R-:W-:Y:S01]  /*0130*/  ISETP.NE.AND P1, PT, R3, RZ, PT ;  /* 0x000000ff0300720c */ /* 0x000fe20003f25270 */
[----:B------:R-:W0:-:S12]  /*0140*/  S2UR UR5, SR_CgaCtaId ;  /* 0x00000000000579c3 */ /* 0x000e180000008800 */
[----:B------:R-:W1:Y:S01]  /*0150*/  @!P1 S2R R13, SR_CgaCtaId ;  /* 0x00000000000d9919 */ /* 0x000e620000008800 */
[----:B------:R-:W-:Y:S01]  /*0160*/  IMAD.U32 R2, RZ, RZ, UR8 ;  /* 0x00000008ff027e24 */ /* 0x000fe2000f8e00ff */
[----:B------:R-:W-:Y:S01]  /*0170*/  UMOV UR4, 0x400 ;  /* 0x0000040000047882 */ /* 0x000fe20000000000 */
[----:B------:R-:W-:Y:S01]  /*0180*/  CS2R R8, SRZ ;  /* 0x0000000000087805 */ /* 0x000fe2000001ff00 */
[----:B0-----:R-:W-:-:S06]  /*0190*/  ULEA UR4, UR5, UR4, 0x18 ;  /* 0x0000000405047291 */ /* 0x001fcc000f8ec0ff */
[----:B------:R-:W-:Y:S01]  /*01a0*/  LEA R11, R3, UR4, 0x3 ;  /* 0x00000004030b7c11 */ /* 0x000fe2000f8e18ff */
[----:B--2---:R-:W-:Y:S01]  /*01b0*/  @!P0 DMUL R8, R4, R6 ;  /* 0x0000000604088228 */ /* 0x004fe20000000000 */
[----:B------:R-:W-:Y:S02]  /*01c0*/  ISETP.GE.U32.AND P0, PT, R2, 0x2, PT ;  /* 0x000000020200780c */ /* 0x000fe40003f06070 */
[----:B------:R-:W-:-:S04]  /*01d0*/  @!P1 MOV R4, 0x400 ;  /* 0x0000040000049802 */ /* 0x000fc80000000f00 */
[----:B------:R0:W-:Y:S01]  /*01e0*/  STS.64 [R11], R8 ;  /* 0x000000080b007388 */ /* 0x0001e20000000a00 */
[----:B-1----:R-:W-:Y:S01]  /*01f0*/  @!P1 LEA R13, R13, R4, 0x18 ;  /* 0x000000040d0d9211 */ /* 0x002fe200078ec0ff */
[----:B------:R-:W-:Y:S06]  /*0200*/  BAR.SYNC.DEFER_BLOCKING 0x0 ;  /* 0x0000000000007b1d */ /* 0x000fec0000010000 */
[----:B------:R-:W-:Y:S05]  /*0210*/  @!P0 BRA `(.L_x_0) ;  /* 0x00000000002c8947 */ /* 0x000fea0003800000 */
.L_x_1:
[----:B------:R-:W-:-:S04]  /*0220*/  SHF.R.U32.HI R10, RZ, 0x1, R2 ;  /* 0x00000001ff0a7819 */ /* 0x000fc80000011602 */
[----:B------:R-:W-:-:S13]  /*0230*/  ISETP.GE.U32.AND P0, PT, R3, R10, PT ;  /* 0x0000000a0300720c */ /* 0x000fda0003f06070 */
[----:B0-----:R-:W-:Y:S01]  /*0240*/  @!P0 IMAD R8, R10, 0x8, R11 ;  /* 0x000000080a088824 */ /* 0x001fe200078e020b */
[----:B------:R-:W-:Y:S04]  /*0250*/  @!P0 LDS.64 R6, [R11] ;  /* 0x000000000b068984 */ /* 0x000fe80000000a00 */
[----:B------:R-:W0:Y:S02]  /*0260*/  @!P0 LDS.64 R4, [R8] ;  /* 0x0000000008048984 */ /* 0x000e240000000a00 */
[----:B0-----:R-:W-:-:S07]  /*0270*/  @!P0 DADD R4, R4, R6 ;  /* 0x0000000004048229 */ /* 0x001fce0000000006 */
[----:B------:R1:W-:Y:S01]  /*0280*/  @!P0 STS.64 [R11], R4 ;  /* 0x000000040b008388 */ /* 0x0003e20000000a00 */
[----:B------:R-:W-:Y:S01]  /*0290*/  BAR.SYNC.DEFER_BLOCKING 0x0 ;  /* 0x0000000000007b1d */ /* 0x000fe20000010000 */
[----:B------:R-:W-:Y:S01]  /*02a0*/  ISETP.GT.U32.AND P0, PT, R2, 0x3, PT ;  /* 0x000000030200780c */ /* 0x000fe20003f04070 */
[----:B------:R-:W-:-:S12]  /*02b0*/  IMAD.MOV.U32 R2, RZ, RZ, R10 ;  /* 0x000000ffff027224 */ /* 0x000fd800078e000a */
[----:B-1----:R-:W-:Y:S05]  /*02c0*/  @P0 BRA `(.L_x_1) ;  /* 0xfffffffc00d40947 */ /* 0x002fea000383ffff */
.L_x_0:
[----:B------:R-:W1:Y:S01]  /*02d0*/  @!P1 LDS.64 R2, [R13] ;  /* 0x000000000d029984 */ /* 0x000e620000000a00 */
[----:B------:R-:W2:Y:S02]  /*02e0*/  @!P1 LDC.64 R4, c[0x0][0x380] ;  /* 0x0000e000ff049b82 */ /* 0x000ea40000000a00 */
[----:B--2---:R-:W-:-:S05]  /*02f0*/  @!P1 IMAD.WIDE.U32 R4, R0, 0x8, R4 ;  /* 0x0000000800049825 */ /* 0x004fca00078e0004 */
[----:B-1----:R-:W-:Y:S01]  /*0300*/  @!P1 STG.E.64 desc[UR6][R4.64], R2 ;  /* 0x0000000204009986 */ /* 0x002fe2000c101b06 */
[----:B------:R-:W-:Y:S06]  /*0310*/  BAR.SYNC.DEFER_BLOCKING 0x0 ;  /* 0x0000000000007b1d */ /* 0x000fec0000010000 */
[----:B------:R-:W-:Y:S05]  /*0320*/  EXIT ;  /* 0x000000000000794d */ /* 0x000fea0003800000 */
.L_x_2:
[----:B------:R-:W-:-:S00]  /*0330*/  BRA `(.L_x_2) ;  /* 0xfffffffc00fc7947 */ /* 0x000fc0000383ffff */
[----:B------:R-:W-:-:S00]  /*0340*/  NOP ;  /* 0x0000000000007918 */ /* 0x000fc00000000000 */
        /* <DEDUP_REMOVED lines=11> */
.L_x_3:


//--------------------- .nv.shared._Z12vec_prod_gpuPdPKdS1_li --------------------------
	.section	.nv.shared._Z12vec_prod_gpuPdPKdS1_li,"aw",@nobits
	.sectionflags	@""
	.align	8
.nv.shared._Z12vec_prod_gpuPdPKdS1_li:
	.zero		9216


//--------------------- .nv.shared.reserved.0     --------------------------
	.section	.nv.shared.reserved.0,"aw",@nobits
	.weak		__nv_reservedSMEM_offset_0_alias
	.size		__nv_reservedSMEM_offset_0_alias, 0, 64
	.other		__nv_reservedSMEM_offset_0_alias,@"STO_CUDA_RESERVED_SHARED STV_DEFAULT"
__nv_reservedSMEM_offset_0_alias:
	.zero		0
	.zero		64


//--------------------- .nv.constant0._Z12vec_prod_gpuPdPKdS1_li --------------------------
	.section	.nv.constant0._Z12vec_prod_gpuPdPKdS1_li,"a",@progbits
	.sectionflags	@""
	.align	4
.nv.constant0._Z12vec_prod_gpuPdPKdS1_li:
	.zero		932


//--------------------- SYMBOLS --------------------------

	.type		.nv.reservedSmem.offset0,@object
	.size		.nv.reservedSmem.offset0,0x4
	.type		.nv.reservedSmem.cap,@object
	.size		.nv.reservedSmem.cap,0x4
